	.headerflags	@"EF_CUDA_TEXMODE_UNIFIED EF_CUDA_64BIT_ADDRESS EF_CUDA_ACCELERATORS EF_CUDA_SM90 EF_CUDA_VIRTUAL_SM(EF_CUDA_SM90)"
	.elftype	@"ET_EXEC"


//--------------------- .nv.info                  --------------------------
	.section	.nv.info,"",@"SHT_CUDA_INFO"
	.align	4


	//----- nvinfo : EIATTR_REGCOUNT
	.align		4
        /*0000*/ 	.byte	0x04, 0x2f
        /*0002*/ 	.short	(.L_1 - .L_0)
	.align		4
.L_0:
        /*0004*/ 	.word	index@(triton_poi_fused_view_3)
        /*0008*/ 	.word	0x0000000c


	//----- nvinfo : EIATTR_MIN_STACK_SIZE
	.align		4
.L_1:
        /*000c*/ 	.byte	0x04, 0x12
        /*000e*/ 	.short	(.L_3 - .L_2)
	.align		4
.L_2:
        /*0010*/ 	.word	index@(triton_poi_fused_view_3)
        /*0014*/ 	.word	0x00000000


	//----- nvinfo : EIATTR_FRAME_SIZE
	.align		4
.L_3:
        /*0018*/ 	.byte	0x04, 0x11
        /*001a*/ 	.short	(.L_5 - .L_4)
	.align		4
.L_4:
        /*001c*/ 	.word	index@(triton_poi_fused_view_3)
        /*0020*/ 	.word	0x00000000


	//----- nvinfo : EIATTR_MIN_STACK_SIZE
	.align		4
.L_5:
        /*0024*/ 	.byte	0x04, 0x12
        /*0026*/ 	.short	(.L_7 - .L_6)
	.align		4
.L_6:
        /*0028*/ 	.word	index@(triton_poi_fused_view_3)
        /*002c*/ 	.word	0x00000000
.L_7:


//--------------------- .nv.info.triton_poi_fused_view_3 --------------------------
	.section	.nv.info.triton_poi_fused_view_3,"",@"SHT_CUDA_INFO"
	.sectionflags	@""
	.align	4


	//----- nvinfo : EIATTR_CUDA_API_VERSION
	.align		4
        /*0000*/ 	.byte	0x04, 0x37
        /*0002*/ 	.short	(.L_9 - .L_8)
.L_8:
        /*0004*/ 	.word	0x0000007c


	//----- nvinfo : EIATTR_KPARAM_INFO
	.align		4
.L_9:
        /*0008*/ 	.byte	0x04, 0x17
        /*000a*/ 	.short	(.L_11 - .L_10)
.L_10:
        /*000c*/ 	.word	0x00000000
        /*0010*/ 	.short	0x0002
        /*0012*/ 	.short	0x0010
        /*0014*/ 	.byte	0x00, 0xf0, 0x11, 0x00


	//----- nvinfo : EIATTR_KPARAM_INFO
	.align		4
.L_11:
        /*0018*/ 	.byte	0x04, 0x17
        /*001a*/ 	.short	(.L_13 - .L_12)
.L_12:
        /*001c*/ 	.word	0x00000000
        /*0020*/ 	.short	0x0001
        /*0022*/ 	.short	0x0008
        /*0024*/ 	.byte	0x00, 0xf4, 0x21, 0x00


	//----- nvinfo : EIATTR_KPARAM_INFO
	.align		4
.L_13:
        /*0028*/ 	.byte	0x04, 0x17
        /*002a*/ 	.short	(.L_15 - .L_14)
.L_14:
        /*002c*/ 	.word	0x00000000
        /*0030*/ 	.short	0x0000
        /*0032*/ 	.short	0x0000
        /*0034*/ 	.byte	0x00, 0xf4, 0x21, 0x00


	//----- nvinfo : EIATTR_SPARSE_MMA_MASK
	.align		4
.L_15:
        /*0038*/ 	.byte	0x03, 0x50
        /*003a*/ 	.short	0x0000


	//----- nvinfo : EIATTR_MAXREG_COUNT
	.align		4
        /*003c*/ 	.byte	0x03, 0x1b
        /*003e*/ 	.short	0x00ff


	//----- nvinfo : EIATTR_EXIT_INSTR_OFFSETS
	.align		4
        /*0040*/ 	.byte	0x04, 0x1c
        /*0042*/ 	.short	(.L_17 - .L_16)


	//   ....[0]....
.L_16:
        /*0044*/ 	.word	0x00000120


	//   ....[1]....
        /*0048*/ 	.word	0x00000140


	//----- nvinfo : EIATTR_REQNTID
	.align		4
.L_17:
        /*004c*/ 	.byte	0x04, 0x10
        /*004e*/ 	.short	(.L_19 - .L_18)
.L_18:
        /*0050*/ 	.word	0x00000080
        /*0054*/ 	.word	0x00000001
        /*0058*/ 	.word	0x00000001


	//----- nvinfo : EIATTR_CRS_STACK_SIZE
	.align		4
.L_19:
        /*005c*/ 	.byte	0x04, 0x1e
        /*005e*/ 	.short	(.L_21 - .L_20)
.L_20:
        /*0060*/ 	.word	0x00000000


	//----- nvinfo : EIATTR_CBANK_PARAM_SIZE
	.align		4
.L_21:
        /*0064*/ 	.byte	0x03, 0x19
        /*0066*/ 	.short	0x0014


	//----- nvinfo : EIATTR_PARAM_CBANK
	.align		4
        /*0068*/ 	.byte	0x04, 0x0a
        /*006a*/ 	.short	(.L_23 - .L_22)
	.align		4
.L_22:
        /*006c*/ 	.word	index@(.nv.constant0.triton_poi_fused_view_3)
        /*0070*/ 	.short	0x0210
        /*0072*/ 	.short	0x0014


	//----- nvinfo : EIATTR_SW_WAR
	.align		4
.L_23:
        /*0074*/ 	.byte	0x04, 0x36
        /*0076*/ 	.short	(.L_25 - .L_24)
.L_24:
        /*0078*/ 	.word	0x00000008
.L_25:


//--------------------- .nv.callgraph             --------------------------
	.section	.nv.callgraph,"",@"SHT_CUDA_CALLGRAPH"
	.align	4
	.sectionentsize	8
	.align		4
        /*0000*/ 	.word	0x00000000
	.align		4
        /*0004*/ 	.word	0xffffffff
	.align		4
        /*0008*/ 	.word	0x00000000
	.align		4
        /*000c*/ 	.word	0xfffffffe
	.align		4
        /*0010*/ 	.word	0x00000000
	.align		4
        /*0014*/ 	.word	0xfffffffd
	.align		4
        /*0018*/ 	.word	0x00000000
	.align		4
        /*001c*/ 	.word	0xfffffffc


//--------------------- .text.triton_poi_fused_view_3 --------------------------
	.section	.text.triton_poi_fused_view_3,"ax",@progbits
	.align	128
        .global         triton_poi_fused_view_3
        .type           triton_poi_fused_view_3,@function
        .size           triton_poi_fused_view_3,(.L_x_3 - triton_poi_fused_view_3)
        .other          triton_poi_fused_view_3,@"STO_CUDA_ENTRY STV_DEFAULT"
triton_poi_fused_view_3:
.text.triton_poi_fused_view_3:
[----:B------:R-:W0:Y:S02]  /*0000*/  LDC R1, c[0x0][0x28] ;  /* 0x00000a00ff017b82 */ /* 0x000e240000000800 */
[----:B------:R-:W1:Y:S01]  /*0010*/  S2R R0, SR_TID.X ;  /* 0x0000000000007919 */ /* 0x000e620000002100 */
[----:B------:R-:W2:Y:S01]  /*0020*/  LDC.64 R4, c[0x0][0x218] ;  /* 0x00008600ff047b82 */ /* 0x000ea20000000a00 */
[----:B------:R-:W-:Y:S01]  /*0030*/  ULDC.64 UR4, c[0x0][0x208] ;  /* 0x0000820000047ab9 */ /* 0x000fe20000000a00 */
[----:B------:R-:W-:Y:S01]  /*0040*/  BSSY B0, `(.L_x_0) ;  /* 0x000000d000007945 */ /* 0x000fe20003800000 */
[----:B------:R-:W3:Y:S05]  /*0050*/  S2R R7, SR_CTAID.X ;  /* 0x0000000000077919 */ /* 0x000eea0000002500 */
[----:B------:R-:W4:Y:S01]  /*0060*/  LDC.64 R2, c[0x0][0x210] ;  /* 0x00008400ff027b82 */ /* 0x000f220000000a00 */
[----:B-1----:R-:W-:-:S05]  /*0070*/  IMAD.SHL.U32 R0, R0, 0x2, RZ ;  /* 0x0000000200007824 */ /* 0x002fca00078e00ff */
[----:B------:R-:W-:-:S04]  /*0080*/  LOP3.LUT R0, R0, 0xfe, RZ, 0xc0, !PT ;  /* 0x000000fe00007812 */ /* 0x000fc800078ec0ff */
[----:B---3--:R-:W-:-:S04]  /*0090*/  LEA R7, R7, R0, 0x8 ;  /* 0x0000000007077211 */ /* 0x008fc800078e40ff */
[C---:B------:R-:W-:Y:S01]  /*00a0*/  ISETP.GE.AND P0, PT, R7.reuse, 0x800, PT ;  /* 0x000008000700780c */ /* 0x040fe20003f06270 */
[C---:B------:R-:W-:Y:S02]  /*00b0*/  VIADD R9, R7.reuse, 0x800 ;  /* 0x0000080007097836 */ /* 0x040fe40000000000 */
[----:B--2---:R-:W-:Y:S01]  /*00c0*/  IMAD.WIDE R4, R7, 0x4, R4 ;  /* 0x0000000407047825 */ /* 0x004fe200078e0204 */
[----:B------:R-:W-:-:S03]  /*00d0*/  CS2R R6, SRZ ;  /* 0x0000000000067805 */ /* 0x000fc6000001ff00 */
[----:B----4-:R-:W-:-:S06]  /*00e0*/  IMAD.WIDE R2, R9, 0x4, R2 ;  /* 0x0000000409027825 */ /* 0x010fcc00078e0202 */
[----:B------:R-:W-:Y:S05]  /*00f0*/  @P0 BRA `(.L_x_1) ;  /* 0x0000000000040947 */ /* 0x000fea0003800000 */
[----:B------:R1:W5:Y:S02]  /*0100*/  LDG.E.64 R6, desc[UR4][R2.64] ;  /* 0x0000000402067981 */ /* 0x000364000c1e1b00 */
.L_x_1:
[----:B------:R-:W-:Y:S05]  /*0110*/  BSYNC B0 ;  /* 0x0000000000007941 */ /* 0x000fea0003800000 */
.L_x_0:
[----:B------:R-:W-:Y:S05]  /*0120*/  @P0 EXIT ;  /* 0x000000000000094d */ /* 0x000fea0003800000 */
[----:B-----5:R-:W-:Y:S01]  /*0130*/  STG.E.64 desc[UR4][R4.64], R6 ;  /* 0x0000000604007986 */ /* 0x020fe2000c101b04 */
[----:B------:R-:W-:Y:S05]  /*0140*/  EXIT ;  /* 0x000000000000794d */ /* 0x000fea0003800000 */
.L_x_2:
[----:B------:R-:W-:-:S00]  /*0150*/  BRA `(.L_x_2) ;  /* 0xfffffffc00fc7947 */ /* 0x000fc0000383ffff */
[----:B------:R-:W-:-:S00]  /*0160*/  NOP ;  /* 0x0000000000007918 */ /* 0x000fc00000000000 */
        /* <DEDUP_REMOVED lines=9> */
.L_x_3:


//--------------------- .nv.constant0.triton_poi_fused_view_3 --------------------------
	.section	.nv.constant0.triton_poi_fused_view_3,"a",@progbits
	.sectionflags	@""
	.align	4
.nv.constant0.triton_poi_fused_view_3:
	.zero		548
